	.headerflags	@"EF_CUDA_TEXMODE_UNIFIED EF_CUDA_64BIT_ADDRESS EF_CUDA_ACCELERATORS EF_CUDA_SM90 EF_CUDA_VIRTUAL_SM(EF_CUDA_SM90)"
	.elftype	@"ET_EXEC"


//--------------------- .nv.info                  --------------------------
	.section	.nv.info,"",@"SHT_CUDA_INFO"
	.align	4


	//----- nvinfo : EIATTR_REGCOUNT
	.align		4
        /*0000*/ 	.byte	0x04, 0x2f
        /*0002*/ 	.short	(.L_1 - .L_0)
	.align		4
.L_0:
        /*0004*/ 	.word	index@(triton_poi_fused_convolution_relu_5)
        /*0008*/ 	.word	0x0000000c


	//----- nvinfo : EIATTR_MIN_STACK_SIZE
	.align		4
.L_1:
        /*000c*/ 	.byte	0x04, 0x12
        /*000e*/ 	.short	(.L_3 - .L_2)
	.align		4
.L_2:
        /*0010*/ 	.word	index@(triton_poi_fused_convolution_relu_5)
        /*0014*/ 	.word	0x00000000


	//----- nvinfo : EIATTR_FRAME_SIZE
	.align		4
.L_3:
        /*0018*/ 	.byte	0x04, 0x11
        /*001a*/ 	.short	(.L_5 - .L_4)
	.align		4
.L_4:
        /*001c*/ 	.word	index@(triton_poi_fused_convolution_relu_5)
        /*0020*/ 	.word	0x00000000


	//----- nvinfo : EIATTR_MIN_STACK_SIZE
	.align		4
.L_5:
        /*0024*/ 	.byte	0x04, 0x12
        /*0026*/ 	.short	(.L_7 - .L_6)
	.align		4
.L_6:
        /*0028*/ 	.word	index@(triton_poi_fused_convolution_relu_5)
        /*002c*/ 	.word	0x00000000
.L_7:


//--------------------- .nv.info.triton_poi_fused_convolution_relu_5 --------------------------
	.section	.nv.info.triton_poi_fused_convolution_relu_5,"",@"SHT_CUDA_INFO"
	.sectionflags	@""
	.align	4


	//----- nvinfo : EIATTR_CUDA_API_VERSION
	.align		4
        /*0000*/ 	.byte	0x04, 0x37
        /*0002*/ 	.short	(.L_9 - .L_8)
.L_8:
        /*0004*/ 	.word	0x0000007c


	//----- nvinfo : EIATTR_KPARAM_INFO
	.align		4
.L_9:
        /*0008*/ 	.byte	0x04, 0x17
        /*000a*/ 	.short	(.L_11 - .L_10)
.L_10:
        /*000c*/ 	.word	0x00000000
        /*0010*/ 	.short	0x0002
        /*0012*/ 	.short	0x0010
        /*0014*/ 	.byte	0x00, 0xf0, 0x11, 0x00


	//----- nvinfo : EIATTR_KPARAM_INFO
	.align		4
.L_11:
        /*0018*/ 	.byte	0x04, 0x17
        /*001a*/ 	.short	(.L_13 - .L_12)
.L_12:
        /*001c*/ 	.word	0x00000000
        /*0020*/ 	.short	0x0001
        /*0022*/ 	.short	0x0008
        /*0024*/ 	.byte	0x00, 0xf4, 0x21, 0x00


	//----- nvinfo : EIATTR_KPARAM_INFO
	.align		4
.L_13:
        /*0028*/ 	.byte	0x04, 0x17
        /*002a*/ 	.short	(.L_15 - .L_14)
.L_14:
        /*002c*/ 	.word	0x00000000
        /*0030*/ 	.short	0x0000
        /*0032*/ 	.short	0x0000
        /*0034*/ 	.byte	0x00, 0xf4, 0x21, 0x00


	//----- nvinfo : EIATTR_SPARSE_MMA_MASK
	.align		4
.L_15:
        /*0038*/ 	.byte	0x03, 0x50
        /*003a*/ 	.short	0x0000


	//----- nvinfo : EIATTR_MAXREG_COUNT
	.align		4
        /*003c*/ 	.byte	0x03, 0x1b
        /*003e*/ 	.short	0x00ff


	//----- nvinfo : EIATTR_EXIT_INSTR_OFFSETS
	.align		4
        /*0040*/ 	.byte	0x04, 0x1c
        /*0042*/ 	.short	(.L_17 - .L_16)


	//   ....[0]....
.L_16:
        /*0044*/ 	.word	0x00000170


	//   ....[1]....
        /*0048*/ 	.word	0x00000190


	//----- nvinfo : EIATTR_REQNTID
	.align		4
.L_17:
        /*004c*/ 	.byte	0x04, 0x10
        /*004e*/ 	.short	(.L_19 - .L_18)
.L_18:
        /*0050*/ 	.word	0x00000080
        /*0054*/ 	.word	0x00000001
        /*0058*/ 	.word	0x00000001


	//----- nvinfo : EIATTR_CBANK_PARAM_SIZE
	.align		4
.L_19:
        /*005c*/ 	.byte	0x03, 0x19
        /*005e*/ 	.short	0x0014


	//----- nvinfo : EIATTR_PARAM_CBANK
	.align		4
        /*0060*/ 	.byte	0x04, 0x0a
        /*0062*/ 	.short	(.L_21 - .L_20)
	.align		4
.L_20:
        /*0064*/ 	.word	index@(.nv.constant0.triton_poi_fused_convolution_relu_5)
        /*0068*/ 	.short	0x0210
        /*006a*/ 	.short	0x0014


	//----- nvinfo : EIATTR_SW_WAR
	.align		4
.L_21:
        /*006c*/ 	.byte	0x04, 0x36
        /*006e*/ 	.short	(.L_23 - .L_22)
.L_22:
        /*0070*/ 	.word	0x00000008
.L_23:


//--------------------- .nv.callgraph             --------------------------
	.section	.nv.callgraph,"",@"SHT_CUDA_CALLGRAPH"
	.align	4
	.sectionentsize	8
	.align		4
        /*0000*/ 	.word	0x00000000
	.align		4
        /*0004*/ 	.word	0xffffffff
	.align		4
        /*0008*/ 	.word	0x00000000
	.align		4
        /*000c*/ 	.word	0xfffffffe
	.align		4
        /*0010*/ 	.word	0x00000000
	.align		4
        /*0014*/ 	.word	0xfffffffd
	.align		4
        /*0018*/ 	.word	0x00000000
	.align		4
        /*001c*/ 	.word	0xfffffffc


//--------------------- .text.triton_poi_fused_convolution_relu_5 --------------------------
	.section	.text.triton_poi_fused_convolution_relu_5,"ax",@progbits
	.align	128
        .global         triton_poi_fused_convolution_relu_5
        .type           triton_poi_fused_convolution_relu_5,@function
        .size           triton_poi_fused_convolution_relu_5,(.L_x_1 - triton_poi_fused_convolution_relu_5)
        .other          triton_poi_fused_convolution_relu_5,@"STO_CUDA_ENTRY STV_DEFAULT"
triton_poi_fused_convolution_relu_5:
.text.triton_poi_fused_convolution_relu_5:
[----:B------:R-:W0:Y:S02]  /*0000*/  LDC R1, c[0x0][0x28] ;  /* 0x00000a00ff017b82 */ /* 0x000e240000000800 */
[----:B------:R-:W1:Y:S01]  /*0010*/  S2R R0, SR_TID.X ;  /* 0x0000000000007919 */ /* 0x000e620000002100 */
[----:B------:R-:W2:Y:S01]  /*0020*/  LDC.64 R2, c[0x0][0x210] ;  /* 0x00008400ff027b82 */ /* 0x000ea20000000a00 */
[----:B------:R-:W-:Y:S01]  /*0030*/  ULDC.64 UR4, c[0x0][0x208] ;  /* 0x0000820000047ab9 */ /* 0x000fe20000000a00 */
[----:B------:R-:W3:Y:S06]  /*0040*/  S2R R7, SR_CTAID.X ;  /* 0x0000000000077919 */ /* 0x000eec0000002500 */
[----:B------:R-:W4:Y:S01]  /*0050*/  LDC.64 R4, c[0x0][0x218] ;  /* 0x00008600ff047b82 */ /* 0x000f220000000a00 */
[----:B-1----:R-:W-:-:S02]  /*0060*/  LOP3.LUT R0, R0, 0x7f, RZ, 0xc0, !PT ;  /* 0x0000007f00007812 */ /* 0x002fc400078ec0ff */
[----:B---3--:R-:W-:-:S03]  /*0070*/  SHF.R.S32.HI R6, RZ, 0x18, R7 ;  /* 0x00000018ff067819 */ /* 0x008fc60000011407 */
[----:B------:R-:W-:Y:S01]  /*0080*/  IMAD R7, R7, 0x80, R0 ;  /* 0x0000008007077824 */ /* 0x000fe200078e0200 */
[----:B------:R-:W-:-:S03]  /*0090*/  SGXT R0, R6, 0x1 ;  /* 0x000000010600781a */ /* 0x000fc60000000200 */
[C---:B--2---:R-:W-:Y:S01]  /*00a0*/  IMAD.WIDE R2, R7.reuse, 0x4, R2 ;  /* 0x0000000407027825 */ /* 0x044fe200078e0202 */
[----:B------:R-:W-:Y:S02]  /*00b0*/  ISETP.GE.AND P1, PT, R7, 0x800, PT ;  /* 0x000008000700780c */ /* 0x000fe40003f26270 */
[----:B------:R-:W-:-:S04]  /*00c0*/  LEA.HI R0, R0, R7, RZ, 0x9 ;  /* 0x0000000700007211 */ /* 0x000fc800078f48ff */
[----:B------:R-:W-:-:S05]  /*00d0*/  LOP3.LUT R0, R0, 0xfffffe00, RZ, 0xc0, !PT ;  /* 0xfffffe0000007812 */ /* 0x000fca00078ec0ff */
[----:B------:R-:W-:Y:S02]  /*00e0*/  IMAD.IADD R9, R7, 0x1, -R0 ;  /* 0x0000000107097824 */ /* 0x000fe400078e0a00 */
[----:B------:R-:W-:Y:S02]  /*00f0*/  IMAD.MOV.U32 R0, RZ, RZ, RZ ;  /* 0x000000ffff007224 */ /* 0x000fe400078e00ff */
[----:B------:R-:W-:Y:S02]  /*0100*/  IMAD.MOV.U32 R7, RZ, RZ, RZ ;  /* 0x000000ffff077224 */ /* 0x000fe400078e00ff */
[----:B----4-:R-:W-:Y:S02]  /*0110*/  IMAD.WIDE R4, R9, 0x4, R4 ;  /* 0x0000000409047825 */ /* 0x010fe400078e0204 */
[----:B------:R-:W2:Y:S04]  /*0120*/  @!P1 LDG.E R0, desc[UR4][R2.64] ;  /* 0x0000000402009981 */ /* 0x000ea8000c1e1900 */
[----:B------:R-:W2:Y:S02]  /*0130*/  @!P1 LDG.E.EL R7, desc[UR4][R4.64] ;  /* 0x0000000404079981 */ /* 0x000ea4000c2e1900 */
[----:B--2---:R-:W-:Y:S01]  /*0140*/  FADD R6, R7, R0 ;  /* 0x0000000007067221 */ /* 0x004fe20000000000 */
[----:B------:R-:W-:-:S04]  /*0150*/  FSETP.GEU.AND P0, PT, R0, -R7, PT ;  /* 0x800000070000720b */ /* 0x000fc80003f0e000 */
[----:B------:R-:W-:Y:S01]  /*0160*/  FSEL R7, R6, RZ, P0 ;  /* 0x000000ff06077208 */ /* 0x000fe20000000000 */
[----:B------:R-:W-:Y:S08]  /*0170*/  @P1 EXIT ;  /* 0x000000000000194d */ /* 0x000ff00003800000 */
[----:B------:R-:W-:Y:S01]  /*0180*/  STG.E desc[UR4][R2.64], R7 ;  /* 0x0000000702007986 */ /* 0x000fe2000c101904 */
[----:B------:R-:W-:Y:S05]  /*0190*/  EXIT ;  /* 0x000000000000794d */ /* 0x000fea0003800000 */
.L_x_0:
[----:B------:R-:W-:-:S00]  /*01a0*/  BRA `(.L_x_0) ;  /* 0xfffffffc00fc7947 */ /* 0x000fc0000383ffff */
[----:B------:R-:W-:-:S00]  /*01b0*/  NOP ;  /* 0x0000000000007918 */ /* 0x000fc00000000000 */
        /* <DEDUP_REMOVED lines=12> */
.L_x_1:


//--------------------- .nv.constant0.triton_poi_fused_convolution_relu_5 --------------------------
	.section	.nv.constant0.triton_poi_fused_convolution_relu_5,"a",@progbits
	.sectionflags	@""
	.align	4
.nv.constant0.triton_poi_fused_convolution_relu_5:
	.zero		548
